	.headerflags	@"EF_CUDA_TEXMODE_UNIFIED EF_CUDA_64BIT_ADDRESS EF_CUDA_ACCELERATORS EF_CUDA_SM90 EF_CUDA_VIRTUAL_SM(EF_CUDA_SM90)"
	.elftype	@"ET_EXEC"


//--------------------- .nv.info                  --------------------------
	.section	.nv.info,"",@"SHT_CUDA_INFO"
	.align	4


	//----- nvinfo : EIATTR_REGCOUNT
	.align		4
        /*0000*/ 	.byte	0x04, 0x2f
        /*0002*/ 	.short	(.L_1 - .L_0)
	.align		4
.L_0:
        /*0004*/ 	.word	index@(triton_poi_fused_cat_30)
        /*0008*/ 	.word	0x0000000e


	//----- nvinfo : EIATTR_MIN_STACK_SIZE
	.align		4
.L_1:
        /*000c*/ 	.byte	0x04, 0x12
        /*000e*/ 	.short	(.L_3 - .L_2)
	.align		4
.L_2:
        /*0010*/ 	.word	index@(triton_poi_fused_cat_30)
        /*0014*/ 	.word	0x00000000


	//----- nvinfo : EIATTR_FRAME_SIZE
	.align		4
.L_3:
        /*0018*/ 	.byte	0x04, 0x11
        /*001a*/ 	.short	(.L_5 - .L_4)
	.align		4
.L_4:
        /*001c*/ 	.word	index@(triton_poi_fused_cat_30)
        /*0020*/ 	.word	0x00000000


	//----- nvinfo : EIATTR_MIN_STACK_SIZE
	.align		4
.L_5:
        /*0024*/ 	.byte	0x04, 0x12
        /*0026*/ 	.short	(.L_7 - .L_6)
	.align		4
.L_6:
        /*0028*/ 	.word	index@(triton_poi_fused_cat_30)
        /*002c*/ 	.word	0x00000000
.L_7:


//--------------------- .nv.info.triton_poi_fused_cat_30 --------------------------
	.section	.nv.info.triton_poi_fused_cat_30,"",@"SHT_CUDA_INFO"
	.sectionflags	@""
	.align	4


	//----- nvinfo : EIATTR_CUDA_API_VERSION
	.align		4
        /*0000*/ 	.byte	0x04, 0x37
        /*0002*/ 	.short	(.L_9 - .L_8)
.L_8:
        /*0004*/ 	.word	0x0000007c


	//----- nvinfo : EIATTR_KPARAM_INFO
	.align		4
.L_9:
        /*0008*/ 	.byte	0x04, 0x17
        /*000a*/ 	.short	(.L_11 - .L_10)
.L_10:
        /*000c*/ 	.word	0x00000000
        /*0010*/ 	.short	0x0003
        /*0012*/ 	.short	0x0018
        /*0014*/ 	.byte	0x00, 0xf0, 0x11, 0x00


	//----- nvinfo : EIATTR_KPARAM_INFO
	.align		4
.L_11:
        /*0018*/ 	.byte	0x04, 0x17
        /*001a*/ 	.short	(.L_13 - .L_12)
.L_12:
        /*001c*/ 	.word	0x00000000
        /*0020*/ 	.short	0x0002
        /*0022*/ 	.short	0x0010
        /*0024*/ 	.byte	0x00, 0xf4, 0x21, 0x00


	//----- nvinfo : EIATTR_KPARAM_INFO
	.align		4
.L_13:
        /*0028*/ 	.byte	0x04, 0x17
        /*002a*/ 	.short	(.L_15 - .L_14)
.L_14:
        /*002c*/ 	.word	0x00000000
        /*0030*/ 	.short	0x0001
        /*0032*/ 	.short	0x0008
        /*0034*/ 	.byte	0x00, 0xf4, 0x21, 0x00


	//----- nvinfo : EIATTR_KPARAM_INFO
	.align		4
.L_15:
        /*0038*/ 	.byte	0x04, 0x17
        /*003a*/ 	.short	(.L_17 - .L_16)
.L_16:
        /*003c*/ 	.word	0x00000000
        /*0040*/ 	.short	0x0000
        /*0042*/ 	.short	0x0000
        /*0044*/ 	.byte	0x00, 0xf4, 0x21, 0x00


	//----- nvinfo : EIATTR_SPARSE_MMA_MASK
	.align		4
.L_17:
        /*0048*/ 	.byte	0x03, 0x50
        /*004a*/ 	.short	0x0000


	//----- nvinfo : EIATTR_MAXREG_COUNT
	.align		4
        /*004c*/ 	.byte	0x03, 0x1b
        /*004e*/ 	.short	0x00ff


	//----- nvinfo : EIATTR_EXIT_INSTR_OFFSETS
	.align		4
        /*0050*/ 	.byte	0x04, 0x1c
        /*0052*/ 	.short	(.L_19 - .L_18)


	//   ....[0]....
.L_18:
        /*0054*/ 	.word	0x000001d0


	//----- nvinfo : EIATTR_REQNTID
	.align		4
.L_19:
        /*0058*/ 	.byte	0x04, 0x10
        /*005a*/ 	.short	(.L_21 - .L_20)
.L_20:
        /*005c*/ 	.word	0x00000080
        /*0060*/ 	.word	0x00000001
        /*0064*/ 	.word	0x00000001


	//----- nvinfo : EIATTR_CBANK_PARAM_SIZE
	.align		4
.L_21:
        /*0068*/ 	.byte	0x03, 0x19
        /*006a*/ 	.short	0x001c


	//----- nvinfo : EIATTR_PARAM_CBANK
	.align		4
        /*006c*/ 	.byte	0x04, 0x0a
        /*006e*/ 	.short	(.L_23 - .L_22)
	.align		4
.L_22:
        /*0070*/ 	.word	index@(.nv.constant0.triton_poi_fused_cat_30)
        /*0074*/ 	.short	0x0210
        /*0076*/ 	.short	0x001c


	//----- nvinfo : EIATTR_SW_WAR
	.align		4
.L_23:
        /*0078*/ 	.byte	0x04, 0x36
        /*007a*/ 	.short	(.L_25 - .L_24)
.L_24:
        /*007c*/ 	.word	0x00000008
.L_25:


//--------------------- .nv.callgraph             --------------------------
	.section	.nv.callgraph,"",@"SHT_CUDA_CALLGRAPH"
	.align	4
	.sectionentsize	8
	.align		4
        /*0000*/ 	.word	0x00000000
	.align		4
        /*0004*/ 	.word	0xffffffff
	.align		4
        /*0008*/ 	.word	0x00000000
	.align		4
        /*000c*/ 	.word	0xfffffffe
	.align		4
        /*0010*/ 	.word	0x00000000
	.align		4
        /*0014*/ 	.word	0xfffffffd
	.align		4
        /*0018*/ 	.word	0x00000000
	.align		4
        /*001c*/ 	.word	0xfffffffc


//--------------------- .text.triton_poi_fused_cat_30 --------------------------
	.section	.text.triton_poi_fused_cat_30,"ax",@progbits
	.align	128
        .global         triton_poi_fused_cat_30
        .type           triton_poi_fused_cat_30,@function
        .size           triton_poi_fused_cat_30,(.L_x_1 - triton_poi_fused_cat_30)
        .other          triton_poi_fused_cat_30,@"STO_CUDA_ENTRY STV_DEFAULT"
triton_poi_fused_cat_30:
.text.triton_poi_fused_cat_30:
[----:B------:R-:W-:Y:S01]  /*0000*/  LDC R1, c[0x0][0x28] ;  /* 0x00000a00ff017b82 */ /* 0x000fe20000000800 */
[----:B------:R-:W1:Y:S07]  /*0010*/  S2R R0, SR_TID.X ;  /* 0x0000000000007919 */ /* 0x000e6e0000002100 */
[----:B------:R-:W2:Y:S01]  /*0020*/  LDC.64 R2, c[0x0][0x210] ;  /* 0x00008400ff027b82 */ /* 0x000ea20000000a00 */
[----:B------:R-:W-:Y:S01]  /*0030*/  ULDC.64 UR4, c[0x0][0x208] ;  /* 0x0000820000047ab9 */ /* 0x000fe20000000a00 */
[----:B------:R-:W3:Y:S01]  /*0040*/  S2R R9, SR_CTAID.X ;  /* 0x0000000000097919 */ /* 0x000ee20000002500 */
[----:B-1----:R-:W-:-:S05]  /*0050*/  LOP3.LUT R0, R0, 0x7f, RZ, 0xc0, !PT ;  /* 0x0000007f00007812 */ /* 0x002fca00078ec0ff */
[----:B---3--:R-:W-:-:S05]  /*0060*/  IMAD R9, R9, 0x80, R0 ;  /* 0x0000008009097824 */ /* 0x008fca00078e0200 */
[----:B------:R-:W-:-:S04]  /*0070*/  SHF.R.S32.HI R0, RZ, 0x1f, R9 ;  /* 0x0000001fff007819 */ /* 0x000fc80000011409 */
[----:B------:R-:W-:-:S04]  /*0080*/  LEA.HI R0, R0, R9, RZ, 0x8 ;  /* 0x0000000900007211 */ /* 0x000fc800078f40ff */
[----:B------:R-:W-:Y:S02]  /*0090*/  LOP3.LUT R4, R0, 0xffffff00, RZ, 0xc0, !PT ;  /* 0xffffff0000047812 */ /* 0x000fe400078ec0ff */
[----:B------:R-:W-:-:S03]  /*00a0*/  SHF.R.S32.HI R0, RZ, 0x8, R0 ;  /* 0x00000008ff007819 */ /* 0x000fc60000011400 */
[----:B------:R-:W-:Y:S02]  /*00b0*/  IMAD.IADD R7, R9, 0x1, -R4 ;  /* 0x0000000109077824 */ /* 0x000fe400078e0a04 */
[----:B------:R-:W1:Y:S02]  /*00c0*/  LDC.64 R4, c[0x0][0x218] ;  /* 0x00008600ff047b82 */ /* 0x000e640000000a00 */
[----:B------:R-:W-:Y:S01]  /*00d0*/  IMAD R11, R0, 0x80, R7 ;  /* 0x00000080000b7824 */ /* 0x000fe200078e0207 */
[----:B------:R-:W-:Y:S01]  /*00e0*/  ISETP.GE.AND P2, PT, R7, 0x80, PT ;  /* 0x000000800700780c */ /* 0x000fe20003f46270 */
[----:B------:R-:W-:Y:S02]  /*00f0*/  IMAD.MOV.U32 R0, RZ, RZ, RZ ;  /* 0x000000ffff007224 */ /* 0x000fe400078e00ff */
[----:B--2---:R-:W-:Y:S01]  /*0100*/  IMAD.WIDE R2, R11, 0x4, R2 ;  /* 0x000000040b027825 */ /* 0x004fe200078e0202 */
[----:B------:R-:W-:Y:S02]  /*0110*/  ISETP.GT.AND P1, PT, R7, 0x7f, PT ;  /* 0x0000007f0700780c */ /* 0x000fe40003f24270 */
[----:B------:R-:W2:Y:S07]  /*0120*/  LDC.64 R6, c[0x0][0x220] ;  /* 0x00008800ff067b82 */ /* 0x000eae0000000a00 */
[----:B------:R-:W3:Y:S01]  /*0130*/  @!P2 LDG.E.EL R0, desc[UR4][R2.64] ;  /* 0x000000040200a981 */ /* 0x000ee2000c2e1900 */
[----:B------:R-:W-:-:S02]  /*0140*/  IMAD.MOV.U32 R8, RZ, RZ, RZ ;  /* 0x000000ffff087224 */ /* 0x000fc400078e00ff */
[----:B-1----:R-:W-:-:S05]  /*0150*/  IMAD.WIDE R4, R11, 0x4, R4 ;  /* 0x000000040b047825 */ /* 0x002fca00078e0204 */
[----:B------:R-:W4:Y:S01]  /*0160*/  @P1 LDG.E.EL R8, desc[UR4][R4.64+-0x200] ;  /* 0xfffe000404081981 */ /* 0x000f22000c2e1900 */
[----:B--2---:R-:W-:Y:S01]  /*0170*/  IMAD.WIDE R6, R9, 0x4, R6 ;  /* 0x0000000409067825 */ /* 0x004fe200078e0206 */
[----:B---3--:R-:W-:-:S04]  /*0180*/  SEL R11, R0, RZ, !P2 ;  /* 0x000000ff000b7207 */ /* 0x008fc80005000000 */
[----:B------:R-:W-:-:S13]  /*0190*/  FSETP.GT.AND P0, PT, R11, RZ, PT ;  /* 0x000000ff0b00720b */ /* 0x000fda0003f04000 */
[----:B------:R-:W-:Y:S01]  /*01a0*/  @!P0 FMUL R11, R11, 0.10000000149011611938 ;  /* 0x3dcccccd0b0b8820 */ /* 0x000fe20000400000 */
[----:B----4-:R-:W-:-:S05]  /*01b0*/  @P2 SEL R11, R8, RZ, P1 ;  /* 0x000000ff080b2207 */ /* 0x010fca0000800000 */
[----:B------:R-:W-:Y:S01]  /*01c0*/  STG.E desc[UR4][R6.64], R11 ;  /* 0x0000000b06007986 */ /* 0x000fe2000c101904 */
[----:B------:R-:W-:Y:S05]  /*01d0*/  EXIT ;  /* 0x000000000000794d */ /* 0x000fea0003800000 */
.L_x_0:
[----:B------:R-:W-:-:S00]  /*01e0*/  BRA `(.L_x_0) ;  /* 0xfffffffc00fc7947 */ /* 0x000fc0000383ffff */
[----:B------:R-:W-:-:S00]  /*01f0*/  NOP ;  /* 0x0000000000007918 */ /* 0x000fc00000000000 */
        /* <DEDUP_REMOVED lines=8> */
.L_x_1:


//--------------------- .nv.constant0.triton_poi_fused_cat_30 --------------------------
	.section	.nv.constant0.triton_poi_fused_cat_30,"a",@progbits
	.sectionflags	@""
	.align	4
.nv.constant0.triton_poi_fused_cat_30:
	.zero		556
